	.headerflags	@"EF_CUDA_TEXMODE_UNIFIED EF_CUDA_64BIT_ADDRESS EF_CUDA_SM89 EF_CUDA_VIRTUAL_SM(EF_CUDA_SM89)"
	.elftype	@"ET_EXEC"


//--------------------- .nv.info                  --------------------------
	.section	.nv.info,"",@"SHT_CUDA_INFO"
	.align	4


	//----- nvinfo : EIATTR_REGCOUNT
	.align		4
        /*0000*/ 	.byte	0x04, 0x2f
        /*0002*/ 	.short	(.L_1 - .L_0)
	.align		4
.L_0:
        /*0004*/ 	.word	index@(_rms_norm_backward_kernel)
        /*0008*/ 	.word	0x0000003f


	//----- nvinfo : EIATTR_MIN_STACK_SIZE
	.align		4
.L_1:
        /*000c*/ 	.byte	0x04, 0x12
        /*000e*/ 	.short	(.L_3 - .L_2)
	.align		4
.L_2:
        /*0010*/ 	.word	index@(_rms_norm_backward_kernel)
        /*0014*/ 	.word	0x00000000


	//----- nvinfo : EIATTR_FRAME_SIZE
	.align		4
.L_3:
        /*0018*/ 	.byte	0x04, 0x11
        /*001a*/ 	.short	(.L_5 - .L_4)
	.align		4
.L_4:
        /*001c*/ 	.word	index@(_rms_norm_backward_kernel)
        /*0020*/ 	.word	0x00000000


	//----- nvinfo : EIATTR_MIN_STACK_SIZE
	.align		4
.L_5:
        /*0024*/ 	.byte	0x04, 0x12
        /*0026*/ 	.short	(.L_7 - .L_6)
	.align		4
.L_6:
        /*0028*/ 	.word	index@(_rms_norm_backward_kernel)
        /*002c*/ 	.word	0x00000000
.L_7:


//--------------------- .nv.info._rms_norm_backward_kernel --------------------------
	.section	.nv.info._rms_norm_backward_kernel,"",@"SHT_CUDA_INFO"
	.sectionflags	@""
	.align	4


	//----- nvinfo : EIATTR_CUDA_API_VERSION
	.align		4
        /*0000*/ 	.byte	0x04, 0x37
        /*0002*/ 	.short	(.L_9 - .L_8)
.L_8:
        /*0004*/ 	.word	0x0000007c


	//----- nvinfo : EIATTR_PARAM_CBANK
	.align		4
.L_9:
        /*0008*/ 	.byte	0x04, 0x0a
        /*000a*/ 	.short	(.L_11 - .L_10)
	.align		4
.L_10:
        /*000c*/ 	.word	index@(.nv.constant0._rms_norm_backward_kernel)
        /*0010*/ 	.short	0x0160
        /*0012*/ 	.short	0x0058


	//----- nvinfo : EIATTR_CBANK_PARAM_SIZE
	.align		4
.L_11:
        /*0014*/ 	.byte	0x03, 0x19
        /*0016*/ 	.short	0x0058


	//----- nvinfo : EIATTR_KPARAM_INFO
	.align		4
        /*0018*/ 	.byte	0x04, 0x17
        /*001a*/ 	.short	(.L_13 - .L_12)
.L_12:
        /*001c*/ 	.word	0x00000000
        /*0020*/ 	.short	0x000c
        /*0022*/ 	.short	0x0054
        /*0024*/ 	.byte	0x00, 0xf0, 0x11, 0x00


	//----- nvinfo : EIATTR_KPARAM_INFO
	.align		4
.L_13:
        /*0028*/ 	.byte	0x04, 0x17
        /*002a*/ 	.short	(.L_15 - .L_14)
.L_14:
        /*002c*/ 	.word	0x00000000
        /*0030*/ 	.short	0x000b
        /*0032*/ 	.short	0x0050
        /*0034*/ 	.byte	0x00, 0xf0, 0x11, 0x00


	//----- nvinfo : EIATTR_KPARAM_INFO
	.align		4
.L_15:
        /*0038*/ 	.byte	0x04, 0x17
        /*003a*/ 	.short	(.L_17 - .L_16)
.L_16:
        /*003c*/ 	.word	0x00000000
        /*0040*/ 	.short	0x000a
        /*0042*/ 	.short	0x004c
        /*0044*/ 	.byte	0x00, 0xf0, 0x11, 0x00


	//----- nvinfo : EIATTR_KPARAM_INFO
	.align		4
.L_17:
        /*0048*/ 	.byte	0x04, 0x17
        /*004a*/ 	.short	(.L_19 - .L_18)
.L_18:
        /*004c*/ 	.word	0x00000000
        /*0050*/ 	.short	0x0009
        /*0052*/ 	.short	0x0048
        /*0054*/ 	.byte	0x00, 0xf0, 0x11, 0x00


	//----- nvinfo : EIATTR_KPARAM_INFO
	.align		4
.L_19:
        /*0058*/ 	.byte	0x04, 0x17
        /*005a*/ 	.short	(.L_21 - .L_20)
.L_20:
        /*005c*/ 	.word	0x00000000
        /*0060*/ 	.short	0x0008
        /*0062*/ 	.short	0x0040
        /*0064*/ 	.byte	0x00, 0xf4, 0x21, 0x00


	//----- nvinfo : EIATTR_KPARAM_INFO
	.align		4
.L_21:
        /*0068*/ 	.byte	0x04, 0x17
        /*006a*/ 	.short	(.L_23 - .L_22)
.L_22:
        /*006c*/ 	.word	0x00000000
        /*0070*/ 	.short	0x0007
        /*0072*/ 	.short	0x0038
        /*0074*/ 	.byte	0x00, 0xf4, 0x21, 0x00


	//----- nvinfo : EIATTR_KPARAM_INFO
	.align		4
.L_23:
        /*0078*/ 	.byte	0x04, 0x17
        /*007a*/ 	.short	(.L_25 - .L_24)
.L_24:
        /*007c*/ 	.word	0x00000000
        /*0080*/ 	.short	0x0006
        /*0082*/ 	.short	0x0030
        /*0084*/ 	.byte	0x00, 0xf4, 0x21, 0x00


	//----- nvinfo : EIATTR_KPARAM_INFO
	.align		4
.L_25:
        /*0088*/ 	.byte	0x04, 0x17
        /*008a*/ 	.short	(.L_27 - .L_26)
.L_26:
        /*008c*/ 	.word	0x00000000
        /*0090*/ 	.short	0x0005
        /*0092*/ 	.short	0x0028
        /*0094*/ 	.byte	0x00, 0xf0, 0x11, 0x00


	//----- nvinfo : EIATTR_KPARAM_INFO
	.align		4
.L_27:
        /*0098*/ 	.byte	0x04, 0x17
        /*009a*/ 	.short	(.L_29 - .L_28)
.L_28:
        /*009c*/ 	.word	0x00000000
        /*00a0*/ 	.short	0x0004
        /*00a2*/ 	.short	0x0020
        /*00a4*/ 	.byte	0x00, 0xf4, 0x21, 0x00


	//----- nvinfo : EIATTR_KPARAM_INFO
	.align		4
.L_29:
        /*00a8*/ 	.byte	0x04, 0x17
        /*00aa*/ 	.short	(.L_31 - .L_30)
.L_30:
        /*00ac*/ 	.word	0x00000000
        /*00b0*/ 	.short	0x0003
        /*00b2*/ 	.short	0x0018
        /*00b4*/ 	.byte	0x00, 0xf0, 0x11, 0x00


	//----- nvinfo : EIATTR_KPARAM_INFO
	.align		4
.L_31:
        /*00b8*/ 	.byte	0x04, 0x17
        /*00ba*/ 	.short	(.L_33 - .L_32)
.L_32:
        /*00bc*/ 	.word	0x00000000
        /*00c0*/ 	.short	0x0002
        /*00c2*/ 	.short	0x0010
        /*00c4*/ 	.byte	0x00, 0xf4, 0x21, 0x00


	//----- nvinfo : EIATTR_KPARAM_INFO
	.align		4
.L_33:
        /*00c8*/ 	.byte	0x04, 0x17
        /*00ca*/ 	.short	(.L_35 - .L_34)
.L_34:
        /*00cc*/ 	.word	0x00000000
        /*00d0*/ 	.short	0x0001
        /*00d2*/ 	.short	0x0008
        /*00d4*/ 	.byte	0x00, 0xf0, 0x11, 0x00


	//----- nvinfo : EIATTR_KPARAM_INFO
	.align		4
.L_35:
        /*00d8*/ 	.byte	0x04, 0x17
        /*00da*/ 	.short	(.L_37 - .L_36)
.L_36:
        /*00dc*/ 	.word	0x00000000
        /*00e0*/ 	.short	0x0000
        /*00e2*/ 	.short	0x0000
        /*00e4*/ 	.byte	0x00, 0xf4, 0x21, 0x00


	//----- nvinfo : EIATTR_MAXREG_COUNT
	.align		4
.L_37:
        /*00e8*/ 	.byte	0x03, 0x1b
        /*00ea*/ 	.short	0x00ff


	//----- nvinfo : EIATTR_COOP_GROUP_MASK_REGIDS
	.align		4
        /*00ec*/ 	.byte	0x04, 0x29
        /*00ee*/ 	.short	(.L_39 - .L_38)


	//   ....[0]....
.L_38:
        /*00f0*/ 	.word	0xffffffff


	//   ....[1]....
        /*00f4*/ 	.word	0xffffffff


	//   ....[2]....
        /*00f8*/ 	.word	0xffffffff


	//   ....[3]....
        /*00fc*/ 	.word	0xffffffff


	//   ....[4]....
        /*0100*/ 	.word	0xffffffff


	//   ....[5]....
        /*0104*/ 	.word	0xffffffff


	//   ....[6]....
        /*0108*/ 	.word	0xffffffff


	//   ....[7]....
        /*010c*/ 	.word	0xffffffff


	//----- nvinfo : EIATTR_COOP_GROUP_INSTR_OFFSETS
	.align		4
.L_39:
        /*0110*/ 	.byte	0x04, 0x28
        /*0112*/ 	.short	(.L_41 - .L_40)


	//   ....[0]....
.L_40:
        /*0114*/ 	.word	0x000008c0


	//   ....[1]....
        /*0118*/ 	.word	0x00000920


	//   ....[2]....
        /*011c*/ 	.word	0x00000940


	//   ....[3]....
        /*0120*/ 	.word	0x00000960


	//   ....[4]....
        /*0124*/ 	.word	0x00000980


	//   ....[5]....
        /*0128*/ 	.word	0x000009f0


	//   ....[6]....
        /*012c*/ 	.word	0x00000a10


	//   ....[7]....
        /*0130*/ 	.word	0x00000a40


	//----- nvinfo : EIATTR_EXIT_INSTR_OFFSETS
	.align		4
.L_41:
        /*0134*/ 	.byte	0x04, 0x1c
        /*0136*/ 	.short	(.L_43 - .L_42)


	//   ....[0]....
.L_42:
        /*0138*/ 	.word	0x00001100


	//   ....[1]....
        /*013c*/ 	.word	0x00001130


	//----- nvinfo : EIATTR_REQNTID
	.align		4
.L_43:
        /*0140*/ 	.byte	0x04, 0x10
        /*0142*/ 	.short	(.L_45 - .L_44)
.L_44:
        /*0144*/ 	.word	0x00000100
        /*0148*/ 	.word	0x00000001
        /*014c*/ 	.word	0x00000001
.L_45:


//--------------------- .nv.callgraph             --------------------------
	.section	.nv.callgraph,"",@"SHT_CUDA_CALLGRAPH"
	.align	4
	.sectionentsize	8
	.align		4
        /*0000*/ 	.word	0x00000000
	.align		4
        /*0004*/ 	.word	0xffffffff
	.align		4
        /*0008*/ 	.word	0x00000000
	.align		4
        /*000c*/ 	.word	0xfffffffe
	.align		4
        /*0010*/ 	.word	0x00000000
	.align		4
        /*0014*/ 	.word	0xfffffffd
	.align		4
        /*0018*/ 	.word	0x00000000
	.align		4
        /*001c*/ 	.word	0xfffffffc


//--------------------- .nv.rel.action            --------------------------
	.section	.nv.rel.action,"",@"SHT_CUDA_RELOCINFO"
	.align	8
	.sectionentsize	8
        /*0000*/ 	.byte	0x73, 0x00, 0x00, 0x00, 0x00, 0x00, 0x00, 0x00, 0x00, 0x00, 0x00, 0x11, 0x25, 0x00, 0x05, 0x36


//--------------------- .nv.constant0._rms_norm_backward_kernel --------------------------
	.section	.nv.constant0._rms_norm_backward_kernel,"a",@progbits
	.sectionflags	@""
	.align	4
.nv.constant0._rms_norm_backward_kernel:
	.zero		440


//--------------------- .text._rms_norm_backward_kernel --------------------------
	.section	.text._rms_norm_backward_kernel,"ax",@progbits
	.sectionflags	@"SHF_BARRIERS=1"
	.sectioninfo	@"SHI_REGISTERS=63"
	.align	128
        .global         _rms_norm_backward_kernel
        .type           _rms_norm_backward_kernel,@function
        .size           _rms_norm_backward_kernel,(.L_x_3 - _rms_norm_backward_kernel)
        .other          _rms_norm_backward_kernel,@"STO_CUDA_ENTRY STV_DEFAULT"
_rms_norm_backward_kernel:
.text._rms_norm_backward_kernel:
[----:B------:R-:W-:Y:S02]  /*0000*/  MOV R1, c[0x0][0x28] ;  /* 0x00000a0000017a02 */ /* 0x000fe40000000f00 */
[----:B------:R-:W0:Y:S01]  /*0010*/  S2R R3, SR_TID.X ;  /* 0x0000000000037919 */ /* 0x000e220000002100 */
[----:B------:R-:W-:Y:S01]  /*0020*/  IMAD.MOV.U32 R7, RZ, RZ, 0x2 ;  /* 0x00000002ff077424 */ /* 0x000fe200078e00ff */
[----:B------:R-:W-:Y:S01]  /*0030*/  CS2R R8, SRZ ;  /* 0x0000000000087805 */ /* 0x000fe2000001ff00 */
[----:B------:R-:W-:Y:S01]  /*0040*/  CS2R R10, SRZ ;  /* 0x00000000000a7805 */ /* 0x000fe2000001ff00 */
[----:B------:R-:W-:Y:S01]  /*0050*/  ULDC.64 UR4, c[0x0][0x118] ;  /* 0x0000460000047ab9 */ /* 0x000fe20000000a00 */
[----:B0-----:R-:W-:-:S04]  /*0060*/  SHF.L.U32 R0, R3, 0x3, RZ ;  /* 0x0000000303007819 */ /* 0x001fc800000006ff */
[----:B------:R-:W-:-:S04]  /*0070*/  LOP3.LUT R0, R0, 0x7f8, RZ, 0xc0, !PT ;  /* 0x000007f800007812 */ /* 0x000fc800078ec0ff */
[C---:B------:R-:W-:Y:S01]  /*0080*/  ISETP.GE.AND P1, PT, R0.reuse, c[0x0][0x1b0], PT ;  /* 0x00006c0000007a0c */ /* 0x040fe20003f26270 */
[----:B------:R-:W-:-:S12]  /*0090*/  IMAD.WIDE.U32 R6, R0, R7, c[0x0][0x190] ;  /* 0x0000640000067625 */ /* 0x000fd800078e0007 */
[----:B------:R-:W2:Y:S01]  /*00a0*/  @!P1 LDG.E.128 R8, [R6.64] ;  /* 0x0000000406089981 */ /* 0x000ea2000c1e1d00 */
[----:B------:R-:W-:Y:S01]  /*00b0*/  CS2R R16, SRZ ;  /* 0x0000000000107805 */ /* 0x000fe2000001ff00 */
[----:B------:R-:W-:Y:S01]  /*00c0*/  CS2R R18, SRZ ;  /* 0x0000000000127805 */ /* 0x000fe2000001ff00 */
[----:B------:R-:W-:Y:S01]  /*00d0*/  CS2R R28, SRZ ;  /* 0x00000000001c7805 */ /* 0x000fe2000001ff00 */
[----:B------:R-:W0:Y:S01]  /*00e0*/  S2R R4, SR_CTAID.X ;  /* 0x0000000000047919 */ /* 0x000e220000002500 */
[----:B------:R-:W-:Y:S01]  /*00f0*/  CS2R R30, SRZ ;  /* 0x00000000001e7805 */ /* 0x000fe2000001ff00 */
[----:B0-----:R-:W-:-:S05]  /*0100*/  IMAD R32, R4, 0xf, RZ ;  /* 0x0000000f04207824 */ /* 0x001fca00078e02ff */
[----:B------:R-:W-:-:S04]  /*0110*/  IADD3 R0, R32, 0xf, RZ ;  /* 0x0000000f20007810 */ /* 0x000fc80007ffe0ff */
[----:B------:R-:W-:-:S04]  /*0120*/  IMNMX R5, R0, c[0x0][0x1ac], PT ;  /* 0x00006b0000057a17 */ /* 0x000fc80003800200 */
[----:B------:R-:W-:Y:S02]  /*0130*/  ISETP.GT.AND P0, PT, R5, R32, PT ;  /* 0x000000200500720c */ /* 0x000fe40003f04270 */
[----:B--2---:R-:W-:Y:S02]  /*0140*/  SEL R14, R8, RZ, !P1 ;  /* 0x000000ff080e7207 */ /* 0x004fe40004800000 */
[----:B------:R-:W-:Y:S02]  /*0150*/  SEL R20, R9, RZ, !P1 ;  /* 0x000000ff09147207 */ /* 0x000fe40004800000 */
[----:B------:R-:W-:Y:S02]  /*0160*/  SEL R24, R10, RZ, !P1 ;  /* 0x000000ff0a187207 */ /* 0x000fe40004800000 */
[----:B------:R-:W-:-:S05]  /*0170*/  SEL R25, R11, RZ, !P1 ;  /* 0x000000ff0b197207 */ /* 0x000fca0004800000 */
[----:B------:R-:W-:Y:S05]  /*0180*/  @!P0 BRA `(.L_x_0) ;  /* 0x00000e5000008947 */ /* 0x000fea0003800000 */
[----:B------:R-:W-:Y:S01]  /*0190*/  I2FP.F32.S32 R6, c[0x0][0x1b0] ;  /* 0x00006c0000067a45 */ /* 0x000fe20000201400 */
[C---:B------:R-:W-:Y:S01]  /*01a0*/  IMAD R11, R32.reuse, c[0x0][0x188], RZ ;  /* 0x00006200200b7a24 */ /* 0x040fe200078e02ff */
[----:B------:R-:W-:Y:S01]  /*01b0*/  MOV R15, 0x3e800000 ;  /* 0x3e800000000f7802 */ /* 0x000fe20000000f00 */
[----:B------:R-:W-:Y:S01]  /*01c0*/  IMAD R13, R32, c[0x0][0x178], RZ ;  /* 0x00005e00200d7a24 */ /* 0x000fe200078e02ff */
[----:B------:R-:W-:Y:S01]  /*01d0*/  FSETP.GT.AND P2, PT, |R6|, 8.50705917302346158658e+37, PT ;  /* 0x7e8000000600780b */ /* 0x000fe20003f44200 */
[----:B------:R-:W-:Y:S01]  /*01e0*/  IMAD R7, R32, c[0x0][0x168], RZ ;  /* 0x00005a0020077a24 */ /* 0x000fe200078e02ff */
[----:B------:R-:W-:Y:S01]  /*01f0*/  FSETP.GEU.AND P0, PT, |R6|, 1.175494350822287508e-38, PT ;  /* 0x008000000600780b */ /* 0x000fe20003f0e200 */
[----:B------:R-:W-:Y:S01]  /*0200*/  IMAD.MOV.U32 R33, RZ, RZ, 0x4 ;  /* 0x00000004ff217424 */ /* 0x000fe200078e00ff */
[----:B------:R-:W-:Y:S01]  /*0210*/  LOP3.LUT R8, R3, 0xff, RZ, 0xc0, !PT ;  /* 0x000000ff03087812 */ /* 0x000fe200078ec0ff */
[----:B------:R-:W-:Y:S01]  /*0220*/  IMAD.U32 R18, R20, 0x10000, RZ ;  /* 0x0001000014127824 */ /* 0x000fe200078e00ff */
[----:B------:R-:W-:-:S02]  /*0230*/  FSEL R15, R15, 1, P2 ;  /* 0x3f8000000f0f7808 */ /* 0x000fc40001000000 */
[----:B------:R-:W-:Y:S01]  /*0240*/  PRMT R2, R14, 0x7632, R2 ;  /* 0x000076320e027816 */ /* 0x000fe20000000002 */
[----:B------:R-:W-:Y:S01]  /*0250*/  IMAD.WIDE.U32 R8, R8, 0x10, RZ ;  /* 0x0000001008087825 */ /* 0x000fe200078e00ff */
[----:B------:R-:W-:Y:S02]  /*0260*/  PRMT R16, R24, 0x7632, R16 ;  /* 0x0000763218107816 */ /* 0x000fe40000000010 */
[----:B------:R-:W-:Y:S01]  /*0270*/  PRMT R17, R25, 0x7632, R17 ;  /* 0x0000763219117816 */ /* 0x000fe20000000011 */
[----:B------:R-:W-:Y:S01]  /*0280*/  @P2 FMUL R6, R6, 0.25 ;  /* 0x3e80000006062820 */ /* 0x000fe20000400000 */
[----:B------:R-:W-:Y:S01]  /*0290*/  IADD3 R5, -R32, R5, RZ ;  /* 0x0000000520057210 */ /* 0x000fe20007ffe1ff */
[----:B------:R-:W-:Y:S01]  /*02a0*/  @!P0 FMUL R15, R15, 16777216 ;  /* 0x4b8000000f0f8820 */ /* 0x000fe20000400000 */
[----:B------:R-:W-:Y:S01]  /*02b0*/  IMAD.WIDE R10, R11, 0x2, R8 ;  /* 0x000000020b0a7825 */ /* 0x000fe200078e0208 */
[----:B------:R-:W-:Y:S01]  /*02c0*/  @!P0 FMUL R6, R6, 16777216 ;  /* 0x4b80000006068820 */ /* 0x000fe20000400000 */
[----:B------:R-:W-:-:S02]  /*02d0*/  SHF.L.U32 R14, R14, 0x10, RZ ;  /* 0x000000100e0e7819 */ /* 0x000fc400000006ff */
[--C-:B------:R-:W-:Y:S01]  /*02e0*/  IMAD.WIDE R12, R13, 0x2, R8.reuse ;  /* 0x000000020d0c7825 */ /* 0x100fe200078e0208 */
[----:B------:R-:W-:Y:S02]  /*02f0*/  IADD3 R36, P2, R10, c[0x0][0x180], RZ ;  /* 0x000060000a247a10 */ /* 0x000fe40007f5e0ff */
[----:B------:R-:W0:Y:S01]  /*0300*/  MUFU.RCP R6, R6 ;  /* 0x0000000600067308 */ /* 0x000e220000001000 */
[----:B------:R-:W-:Y:S01]  /*0310*/  IMAD.WIDE R8, R7, 0x2, R8 ;  /* 0x0000000207087825 */ /* 0x000fe200078e0208 */
[----:B------:R-:W-:Y:S01]  /*0320*/  IADD3 R0, P3, R12, c[0x0][0x170], RZ ;  /* 0x00005c000c007a10 */ /* 0x000fe20007f7e0ff */
[----:B------:R-:W-:Y:S01]  /*0330*/  FADD R14, R14, c[0x0][0x1b4] ;  /* 0x00006d000e0e7621 */ /* 0x000fe20000000000 */
[----:B------:R-:W-:Y:S01]  /*0340*/  SHF.L.U32 R24, R24, 0x10, RZ ;  /* 0x0000001018187819 */ /* 0x000fe200000006ff */
[----:B------:R-:W-:Y:S01]  /*0350*/  IMAD.WIDE R32, R32, R33, c[0x0][0x198] ;  /* 0x0000660020207625 */ /* 0x000fe200078e0221 */
[----:B------:R-:W-:Y:S02]  /*0360*/  IADD3 R34, P4, R8, c[0x0][0x160], RZ ;  /* 0x0000580008227a10 */ /* 0x000fe40007f9e0ff */
[----:B------:R-:W-:Y:S01]  /*0370*/  SHF.L.U32 R25, R25, 0x10, RZ ;  /* 0x0000001019197819 */ /* 0x000fe200000006ff */
[----:B------:R-:W-:Y:S01]  /*0380*/  FADD R24, R24, c[0x0][0x1b4] ;  /* 0x00006d0018187621 */ /* 0x000fe20000000000 */
[----:B------:R-:W-:-:S02]  /*0390*/  SHF.L.U32 R2, R2, 0x10, RZ ;  /* 0x0000001002027819 */ /* 0x000fc400000006ff */
[----:B------:R-:W-:Y:S01]  /*03a0*/  SHF.L.U32 R16, R16, 0x10, RZ ;  /* 0x0000001010107819 */ /* 0x000fe200000006ff */
[----:B------:R-:W-:Y:S01]  /*03b0*/  FADD R25, R25, c[0x0][0x1b4] ;  /* 0x00006d0019197621 */ /* 0x000fe20000000000 */
[----:B------:R-:W-:Y:S01]  /*03c0*/  SHF.L.U32 R17, R17, 0x10, RZ ;  /* 0x0000001011117819 */ /* 0x000fe200000006ff */
[----:B------:R-:W-:Y:S01]  /*03d0*/  FADD R27, R2, c[0x0][0x1b4] ;  /* 0x00006d00021b7621 */ /* 0x000fe20000000000 */
[----:B0-----:R-:W-:Y:S01]  /*03e0*/  FFMA R6, R6, -R15, RZ ;  /* 0x8000000f06067223 */ /* 0x001fe200000000ff */
[----:B------:R-:W-:Y:S01]  /*03f0*/  PRMT R15, R20, 0x7632, R15 ;  /* 0x00007632140f7816 */ /* 0x000fe2000000000f */
[----:B------:R-:W-:Y:S01]  /*0400*/  FADD R29, R16, c[0x0][0x1b4] ;  /* 0x00006d00101d7621 */ /* 0x000fe20000000000 */
[----:B------:R-:W-:Y:S01]  /*0410*/  LOP3.LUT P0, RZ, R3, 0x7, RZ, 0xc0, !PT ;  /* 0x0000000703ff7812 */ /* 0x000fe2000780c0ff */
[----:B------:R-:W-:Y:S01]  /*0420*/  FADD R30, R17, c[0x0][0x1b4] ;  /* 0x00006d00111e7621 */ /* 0x000fe20000000000 */
[----:B------:R-:W-:Y:S01]  /*0430*/  SHF.R.U32.HI R26, RZ, 0x3, R3 ;  /* 0x00000003ff1a7819 */ /* 0x000fe20000011603 */
[----:B------:R-:W-:Y:S01]  /*0440*/  IMAD.U32 R28, R15, 0x10000, RZ ;  /* 0x000100000f1c7824 */ /* 0x000fe200078e00ff */
[----:B------:R-:W-:Y:S01]  /*0450*/  MOV R7, R33 ;  /* 0x0000002100077202 */ /* 0x000fe20000000f00 */
[----:B------:R-:W-:Y:S01]  /*0460*/  IMAD.MOV.U32 R33, RZ, RZ, RZ ;  /* 0x000000ffff217224 */ /* 0x000fe200078e00ff */
[----:B------:R-:W-:Y:S01]  /*0470*/  IADD3.X R37, R11, c[0x0][0x184], RZ, P2, !PT ;  /* 0x000061000b257a10 */ /* 0x000fe200017fe4ff */
[----:B------:R-:W-:Y:S01]  /*0480*/  FADD R15, R18, c[0x0][0x1b4] ;  /* 0x00006d00120f7621 */ /* 0x000fe20000000000 */
[----:B------:R-:W-:Y:S01]  /*0490*/  IADD3.X R39, R13, c[0x0][0x174], RZ, P3, !PT ;  /* 0x00005d000d277a10 */ /* 0x000fe20001ffe4ff */
[----:B------:R-:W-:Y:S01]  /*04a0*/  CS2R R10, SRZ ;  /* 0x00000000000a7805 */ /* 0x000fe2000001ff00 */
[----:B------:R-:W-:Y:S01]  /*04b0*/  IADD3.X R35, R9, c[0x0][0x164], RZ, P4, !PT ;  /* 0x0000590009237a10 */ /* 0x000fe200027fe4ff */
[----:B------:R-:W-:Y:S01]  /*04c0*/  CS2R R12, SRZ ;  /* 0x00000000000c7805 */ /* 0x000fe2000001ff00 */
[C---:B------:R-:W-:Y:S01]  /*04d0*/  ISETP.GE.AND P2, PT, R3.reuse, 0x8, PT ;  /* 0x000000080300780c */ /* 0x040fe20003f46270 */
[----:B------:R-:W-:Y:S01]  /*04e0*/  CS2R R8, SRZ ;  /* 0x0000000000087805 */ /* 0x000fe2000001ff00 */
[----:B------:R-:W-:Y:S01]  /*04f0*/  MOV R31, RZ ;  /* 0x000000ff001f7202 */ /* 0x000fe20000000f00 */
[----:B------:R-:W-:Y:S01]  /*0500*/  FADD R28, R28, c[0x0][0x1b4] ;  /* 0x00006d001c1c7621 */ /* 0x000fe20000000000 */
[----:B------:R-:W-:-:S02]  /*0510*/  ISETP.LT.AND P0, PT, R3, 0x8, !P0 ;  /* 0x000000080300780c */ /* 0x000fc40004701270 */
[----:B------:R-:W-:Y:S02]  /*0520*/  LOP3.LUT R26, R26, 0x1c, RZ, 0xc0, !PT ;  /* 0x0000001c1a1a7812 */ /* 0x000fe400078ec0ff */
.L_x_1:
[----:B------:R-:W-:Y:S01]  /*0530*/  CS2R R16, SRZ ;  /* 0x0000000000107805 */ /* 0x000fe2000001ff00 */
[----:B------:R-:W-:Y:S01]  /*0540*/  CS2R R18, SRZ ;  /* 0x0000000000127805 */ /* 0x000fe2000001ff00 */
[----:B------:R-:W-:Y:S01]  /*0550*/  CS2R R20, SRZ ;  /* 0x0000000000147805 */ /* 0x000fe2000001ff00 */
[----:B------:R-:W-:-:S04]  /*0560*/  CS2R R22, SRZ ;  /* 0x0000000000167805 */ /* 0x000fc8000001ff00 */
[----:B------:R-:W2:Y:S04]  /*0570*/  @!P1 LDG.E.128 R16, [R34.64] ;  /* 0x0000000422109981 */ /* 0x000ea8000c1e1d00 */
[----:B------:R-:W3:Y:S01]  /*0580*/  @!P1 LDG.E.128 R20, [R36.64] ;  /* 0x0000000424149981 */ /* 0x000ee2000c1e1d00 */
[----:B------:R-:W-:Y:S02]  /*0590*/  LOP3.LUT P3, RZ, R3, 0x1f, RZ, 0xc0, !PT ;  /* 0x0000001f03ff7812 */ /* 0x000fe4000786c0ff */
[----:B--2---:R-:W-:Y:S02]  /*05a0*/  SEL R16, R16, RZ, !P1 ;  /* 0x000000ff10107207 */ /* 0x004fe40004800000 */
[----:B------:R-:W-:Y:S02]  /*05b0*/  SEL R40, R17, RZ, !P1 ;  /* 0x000000ff11287207 */ /* 0x000fe40004800000 */
[----:B---3--:R-:W-:Y:S01]  /*05c0*/  SEL R49, R20, RZ, !P1 ;  /* 0x000000ff14317207 */ /* 0x008fe20004800000 */
[C---:B------:R-:W-:Y:S01]  /*05d0*/  IMAD.U32 R45, R16.reuse, 0x10000, RZ ;  /* 0x00010000102d7824 */ /* 0x040fe200078e00ff */
[----:B------:R-:W-:-:S02]  /*05e0*/  PRMT R17, R16, 0x7632, R17 ;  /* 0x0000763210117816 */ /* 0x000fc40000000011 */
[----:B------:R-:W-:Y:S02]  /*05f0*/  SEL R43, R22, RZ, !P1 ;  /* 0x000000ff162b7207 */ /* 0x000fe40004800000 */
[C---:B------:R-:W-:Y:S01]  /*0600*/  PRMT R22, R49.reuse, 0x7632, R22 ;  /* 0x0000763231167816 */ /* 0x040fe20000000016 */
[----:B------:R-:W-:Y:S01]  /*0610*/  IMAD.U32 R49, R49, 0x10000, RZ ;  /* 0x0001000031317824 */ /* 0x000fe200078e00ff */
[----:B------:R-:W-:Y:S02]  /*0620*/  SHF.L.U32 R44, R17, 0x10, RZ ;  /* 0x00000010112c7819 */ /* 0x000fe400000006ff */
[----:B------:R-:W-:Y:S02]  /*0630*/  SHF.L.U32 R22, R22, 0x10, RZ ;  /* 0x0000001016167819 */ /* 0x000fe400000006ff */
[----:B------:R-:W-:Y:S01]  /*0640*/  SEL R50, R21, RZ, !P1 ;  /* 0x000000ff15327207 */ /* 0x000fe20004800000 */
[----:B------:R-:W-:Y:S01]  /*0650*/  FMUL R47, R27, R44 ;  /* 0x0000002c1b2f7220 */ /* 0x000fe20000400000 */
[----:B------:R-:W-:Y:S01]  /*0660*/  PRMT R42, R40, 0x7632, R42 ;  /* 0x00007632282a7816 */ /* 0x000fe2000000002a */
[----:B------:R-:W-:Y:S01]  /*0670*/  FMUL R44, R14, R45 ;  /* 0x0000002d0e2c7220 */ /* 0x000fe20000400000 */
[----:B------:R-:W-:Y:S01]  /*0680*/  SHF.L.U32 R46, R40, 0x10, RZ ;  /* 0x00000010282e7819 */ /* 0x000fe200000006ff */
[----:B------:R-:W-:Y:S01]  /*0690*/  FMUL R48, R22, R47 ;  /* 0x0000002f16307220 */ /* 0x000fe20000400000 */
[----:B------:R-:W-:-:S02]  /*06a0*/  PRMT R56, R50, 0x7632, R56 ;  /* 0x0000763232387816 */ /* 0x000fc40000000038 */
[----:B------:R-:W-:Y:S01]  /*06b0*/  SEL R18, R18, RZ, !P1 ;  /* 0x000000ff12127207 */ /* 0x000fe20004800000 */
[----:B------:R-:W-:Y:S01]  /*06c0*/  FMUL R17, R15, R46 ;  /* 0x0000002e0f117220 */ /* 0x000fe20000400000 */
[----:B------:R-:W-:Y:S01]  /*06d0*/  SHF.L.U32 R50, R50, 0x10, RZ ;  /* 0x0000001032327819 */ /* 0x000fe200000006ff */
[----:B------:R-:W-:Y:S01]  /*06e0*/  FFMA R51, R49, R44, R48 ;  /* 0x0000002c31337223 */ /* 0x000fe20000000030 */
[----:B------:R-:W-:Y:S01]  /*06f0*/  SHF.L.U32 R45, R42, 0x10, RZ ;  /* 0x000000102a2d7819 */ /* 0x000fe200000006ff */
[C---:B------:R-:W-:Y:S01]  /*0700*/  IMAD.U32 R41, R18.reuse, 0x10000, RZ ;  /* 0x0001000012297824 */ /* 0x040fe200078e00ff */
[----:B------:R-:W-:Y:S01]  /*0710*/  PRMT R21, R18, 0x7632, R21 ;  /* 0x0000763212157816 */ /* 0x000fe20000000015 */
[----:B------:R-:W-:Y:S01]  /*0720*/  IMAD.U32 R56, R56, 0x10000, RZ ;  /* 0x0001000038387824 */ /* 0x000fe200078e00ff */
[----:B------:R-:W-:Y:S01]  /*0730*/  FFMA R51, R50, R17, R51 ;  /* 0x0000001132337223 */ /* 0x000fe20000000033 */
[----:B------:R-:W-:Y:S01]  /*0740*/  FMUL R45, R28, R45 ;  /* 0x0000002d1c2d7220 */ /* 0x000fe20000400000 */
[----:B------:R-:W-:Y:S01]  /*0750*/  PRMT R52, R43, 0x7632, R52 ;  /* 0x000076322b347816 */ /* 0x000fe20000000034 */
[----:B------:R-:W-:Y:S01]  /*0760*/  FMUL R42, R24, R41 ;  /* 0x00000029182a7220 */ /* 0x000fe20000400000 */
[----:B------:R-:W-:Y:S01]  /*0770*/  SEL R19, R19, RZ, !P1 ;  /* 0x000000ff13137207 */ /* 0x000fe20004800000 */
[----:B------:R-:W-:Y:S01]  /*0780*/  FFMA R48, R56, R45, R51 ;  /* 0x0000002d38307223 */ /* 0x000fe20000000033 */
[----:B------:R-:W-:-:S02]  /*0790*/  SHF.L.U32 R43, R43, 0x10, RZ ;  /* 0x000000102b2b7819 */ /* 0x000fc400000006ff */
[----:B------:R-:W-:Y:S02]  /*07a0*/  SHF.L.U32 R46, R21, 0x10, RZ ;  /* 0x00000010152e7819 */ /* 0x000fe400000006ff */
[----:B------:R-:W-:Y:S01]  /*07b0*/  SEL R23, R23, RZ, !P1 ;  /* 0x000000ff17177207 */ /* 0x000fe20004800000 */
[----:B------:R-:W-:Y:S01]  /*07c0*/  FFMA R21, R43, R42, R48 ;  /* 0x0000002a2b157223 */ /* 0x000fe20000000030 */
[----:B------:R-:W-:Y:S01]  /*07d0*/  PRMT R20, R19, 0x7632, R20 ;  /* 0x0000763213147816 */ /* 0x000fe20000000014 */
[----:B------:R-:W-:Y:S01]  /*07e0*/  FMUL R41, R29, R46 ;  /* 0x0000002e1d297220 */ /* 0x000fe20000400000 */
[----:B------:R-:W-:Y:S01]  /*07f0*/  SHF.L.U32 R38, R19, 0x10, RZ ;  /* 0x0000001013267819 */ /* 0x000fe200000006ff */
[C---:B------:R-:W-:Y:S01]  /*0800*/  IMAD.U32 R46, R23.reuse, 0x10000, RZ ;  /* 0x00010000172e7824 */ /* 0x040fe200078e00ff */
[----:B------:R-:W-:Y:S02]  /*0810*/  SHF.L.U32 R52, R52, 0x10, RZ ;  /* 0x0000001034347819 */ /* 0x000fe400000006ff */
[----:B------:R-:W-:Y:S01]  /*0820*/  PRMT R54, R23, 0x7632, R54 ;  /* 0x0000763217367816 */ /* 0x000fe20000000036 */
[----:B------:R-:W-:Y:S01]  /*0830*/  FMUL R23, R25, R38 ;  /* 0x0000002619177220 */ /* 0x000fe20000400000 */
[----:B------:R-:W-:Y:S01]  /*0840*/  SHF.L.U32 R51, R20, 0x10, RZ ;  /* 0x0000001014337819 */ /* 0x000fe200000006ff */
[----:B------:R-:W-:Y:S01]  /*0850*/  FFMA R21, R52, R41, R21 ;  /* 0x0000002934157223 */ /* 0x000fe20000000015 */
[----:B------:R-:W-:-:S02]  /*0860*/  SHF.L.U32 R54, R54, 0x10, RZ ;  /* 0x0000001036367819 */ /* 0x000fc400000006ff */
[----:B------:R-:W-:Y:S01]  /*0870*/  MOV R20, R32 ;  /* 0x0000002000147202 */ /* 0x000fe20000000f00 */
[----:B------:R-:W-:Y:S01]  /*0880*/  FMUL R51, R30, R51 ;  /* 0x000000331e337220 */ /* 0x000fe20000400000 */
[----:B------:R-:W-:-:S04]  /*0890*/  FFMA R21, R46, R23, R21 ;  /* 0x000000172e157223 */ /* 0x000fc80000000015 */
[----:B------:R-:W-:Y:S01]  /*08a0*/  FFMA R38, R54, R51, R21 ;  /* 0x0000003336267223 */ /* 0x000fe20000000015 */
[----:B------:R-:W-:-:S04]  /*08b0*/  IMAD.MOV.U32 R21, RZ, RZ, R7 ;  /* 0x000000ffff157224 */ /* 0x000fc800078e0007 */
[----:B------:R-:W0:Y:S04]  /*08c0*/  SHFL.BFLY PT, R55, R38, 0x10, 0x1f ;  /* 0x0e001f0026377f89 */ /* 0x000e2800000e0000 */
[----:B------:R1:W2:Y:S01]  /*08d0*/  LDG.E R53, [R20.64] ;  /* 0x0000000414357981 */ /* 0x0002a2000c1e1900 */
[----:B------:R-:W-:-:S03]  /*08e0*/  IADD3 R5, R5, -0x1, RZ ;  /* 0xffffffff05057810 */ /* 0x000fc60007ffe0ff */
[----:B------:R-:W-:Y:S01]  /*08f0*/  BAR.SYNC.DEFER_BLOCKING 0x0 ;  /* 0x0000000000007b1d */ /* 0x000fe20000010000 */
[----:B------:R-:W-:Y:S01]  /*0900*/  ISETP.NE.AND P4, PT, R5, RZ, PT ;  /* 0x000000ff0500720c */ /* 0x000fe20003f85270 */
[----:B0-----:R-:W-:-:S05]  /*0910*/  FADD R55, R38, R55 ;  /* 0x0000003726377221 */ /* 0x001fca0000000000 */
[----:B------:R-:W0:Y:S02]  /*0920*/  SHFL.BFLY PT, R48, R55, 0x8, 0x1f ;  /* 0x0d001f0037307f89 */ /* 0x000e2400000e0000 */
[----:B0-----:R-:W-:-:S05]  /*0930*/  FADD R48, R55, R48 ;  /* 0x0000003037307221 */ /* 0x001fca0000000000 */
[----:B------:R-:W0:Y:S02]  /*0940*/  SHFL.BFLY PT, R57, R48, 0x4, 0x1f ;  /* 0x0c801f0030397f89 */ /* 0x000e2400000e0000 */
[----:B0-----:R-:W-:-:S05]  /*0950*/  FADD R57, R48, R57 ;  /* 0x0000003930397221 */ /* 0x001fca0000000000 */
[----:B------:R-:W0:Y:S02]  /*0960*/  SHFL.BFLY PT, R58, R57, 0x2, 0x1f ;  /* 0x0c401f00393a7f89 */ /* 0x000e2400000e0000 */
[----:B0-----:R-:W-:-:S05]  /*0970*/  FADD R58, R57, R58 ;  /* 0x0000003a393a7221 */ /* 0x001fca0000000000 */
[----:B------:R-:W0:Y:S02]  /*0980*/  SHFL.BFLY PT, R59, R58, 0x1, 0x1f ;  /* 0x0c201f003a3b7f89 */ /* 0x000e2400000e0000 */
[----:B0-----:R-:W-:-:S05]  /*0990*/  FADD R59, R58, R59 ;  /* 0x0000003b3a3b7221 */ /* 0x001fca0000000000 */
[----:B------:R-:W-:Y:S04]  /*09a0*/  @!P3 STS [R26], R59 ;  /* 0x0000003b1a00b388 */ /* 0x000fe80000000800 */
[----:B------:R-:W-:Y:S01]  /*09b0*/  BAR.SYNC.DEFER_BLOCKING 0x0 ;  /* 0x0000000000007b1d */ /* 0x000fe20000010000 */
[----:B------:R-:W-:-:S04]  /*09c0*/  IADD3 R32, P3, R32, 0x4, RZ ;  /* 0x0000000420207810 */ /* 0x000fc80007f7e0ff */
[----:B------:R-:W-:Y:S01]  /*09d0*/  IADD3.X R7, RZ, R7, RZ, P3, !PT ;  /* 0x00000007ff077210 */ /* 0x000fe20001ffe4ff */
[----:B------:R-:W1:Y:S04]  /*09e0*/  @!P2 LDS R2, [R3.X4] ;  /* 0x000000000302a984 */ /* 0x000e680000004800 */
[----:B-1----:R-:W0:Y:S02]  /*09f0*/  SHFL.BFLY PT, R21, R2, 0x4, 0x1f ;  /* 0x0c801f0002157f89 */ /* 0x002e2400000e0000 */
[----:B0-----:R-:W-:-:S05]  /*0a00*/  FADD R21, R2, R21 ;  /* 0x0000001502157221 */ /* 0x001fca0000000000 */
[----:B------:R-:W0:Y:S02]  /*0a10*/  SHFL.BFLY PT, R20, R21, 0x2, 0x1f ;  /* 0x0c401f0015147f89 */ /* 0x000e2400000e0000 */
[----:B0-----:R-:W-:Y:S01]  /*0a20*/  FADD R20, R21, R20 ;  /* 0x0000001415147221 */ /* 0x001fe20000000000 */
[----:B------:R-:W-:-:S04]  /*0a30*/  MOV R21, R39 ;  /* 0x0000002700157202 */ /* 0x000fc80000000f00 */
[----:B------:R-:W0:Y:S02]  /*0a40*/  SHFL.BFLY PT, R55, R20, 0x1, 0x1f ;  /* 0x0c201f0014377f89 */ /* 0x000e2400000e0000 */
[----:B0-----:R-:W-:Y:S01]  /*0a50*/  FADD R58, R20, R55 ;  /* 0x00000037143a7221 */ /* 0x001fe20000000000 */
[----:B------:R-:W-:Y:S02]  /*0a60*/  MOV R55, 0x2 ;  /* 0x0000000200377802 */ /* 0x000fe40000000f00 */
[----:B------:R-:W-:Y:S02]  /*0a70*/  MOV R20, R0 ;  /* 0x0000000000147202 */ /* 0x000fe40000000f00 */
[----:B------:R0:W-:Y:S01]  /*0a80*/  @P0 STS [R3.X4], R58 ;  /* 0x0000003a03000388 */ /* 0x0001e20000004800 */
[----:B------:R-:W-:-:S03]  /*0a90*/  IMAD.WIDE R36, R55, c[0x0][0x188], R36 ;  /* 0x0000620037247a25 */ /* 0x000fc600078e0224 */
[----:B------:R-:W-:Y:S01]  /*0aa0*/  BAR.SYNC.DEFER_BLOCKING 0x0 ;  /* 0x0000000000007b1d */ /* 0x000fe20000010000 */
[----:B------:R-:W-:Y:S01]  /*0ab0*/  IMAD.WIDE R38, R55, c[0x0][0x178], R20 ;  /* 0x00005e0037267a25 */ /* 0x000fe200078e0214 */
[----:B--2---:R-:W-:-:S03]  /*0ac0*/  FMUL R60, R53, R54 ;  /* 0x00000036353c7220 */ /* 0x004fc60000400000 */
[----:B------:R-:W-:Y:S01]  /*0ad0*/  IMAD.WIDE R34, R55, c[0x0][0x168], R34 ;  /* 0x00005a0037227a25 */ /* 0x000fe200078e0222 */
[C---:B------:R-:W-:Y:S01]  /*0ae0*/  FMUL R55, R53.reuse, R52 ;  /* 0x0000003435377220 */ /* 0x040fe20000400000 */
[----:B0-----:R-:W-:Y:S02]  /*0af0*/  FMUL R58, R6, R53 ;  /* 0x00000035063a7220 */ /* 0x001fe40000400000 */
[----:B------:R-:W-:Y:S01]  /*0b00*/  IMAD.MOV.U32 R0, RZ, RZ, R38 ;  /* 0x000000ffff007224 */ /* 0x000fe200078e0026 */
[C---:B------:R-:W-:Y:S01]  /*0b10*/  FMUL R38, R53.reuse, R43 ;  /* 0x0000002b35267220 */ /* 0x040fe20000400000 */
[----:B------:R-:W-:-:S04]  /*0b20*/  FMUL R57, R53, R58 ;  /* 0x0000003a35397220 */ /* 0x000fc80000400000 */
[----:B------:R-:W-:Y:S01]  /*0b30*/  F2FP.BF16.F32.PACK_AB R38, R55, R38 ;  /* 0x000000263726723e */ /* 0x000fe200000010ff */
[----:B------:R-:W-:-:S04]  /*0b40*/  FMUL R55, R53, R46 ;  /* 0x0000002e35377220 */ /* 0x000fc80000400000 */
[----:B------:R-:W-:Y:S01]  /*0b50*/  HFMA2.BF16_V2 R18, R18, R38, -RZ.H0_H0 ;  /* 0x0000002612127231 */ /* 0x000fe200003400ff */
[----:B------:R-:W-:Y:S01]  /*0b60*/  F2FP.BF16.F32.PACK_AB R60, R60, R55 ;  /* 0x000000373c3c723e */ /* 0x000fe200000010ff */
[----:B------:R-:W0:Y:S04]  /*0b70*/  LDS R48, [RZ] ;  /* 0x00000000ff307984 */ /* 0x000e280000000800 */
[----:B------:R-:W-:Y:S01]  /*0b80*/  HFMA2.BF16_V2 R38, R19, R60, -RZ.H0_H0 ;  /* 0x0000003c13267231 */ /* 0x000fe200003400ff */
[----:B0-----:R-:W-:-:S04]  /*0b90*/  FMUL R55, R57, R48 ;  /* 0x0000003039377220 */ /* 0x001fc80000400000 */
[-C--:B------:R-:W-:Y:S01]  /*0ba0*/  FMUL R48, R49, R55.reuse ;  /* 0x0000003731307220 */ /* 0x080fe20000400000 */
[-C--:B------:R-:W-:Y:S01]  /*0bb0*/  FMUL R58, R22, R55.reuse ;  /* 0x00000037163a7220 */ /* 0x080fe20000400000 */
[-C--:B------:R-:W-:Y:S01]  /*0bc0*/  FMUL R46, R46, R55.reuse ;  /* 0x000000372e2e7220 */ /* 0x080fe20000400000 */
[-C--:B------:R-:W-:Y:S01]  /*0bd0*/  FMUL R52, R52, R55.reuse ;  /* 0x0000003734347220 */ /* 0x080fe20000400000 */
[C---:B------:R-:W-:Y:S01]  /*0be0*/  FMUL R48, R53.reuse, R48 ;  /* 0x0000003035307220 */ /* 0x040fe20000400000 */
[C---:B------:R-:W-:Y:S01]  /*0bf0*/  FMUL R58, R53.reuse, R58 ;  /* 0x0000003a353a7220 */ /* 0x040fe20000400000 */
[C---:B------:R-:W-:Y:S01]  /*0c00*/  FMUL R46, R53.reuse, R46 ;  /* 0x0000002e352e7220 */ /* 0x040fe20000400000 */
[C---:B------:R-:W-:Y:S01]  /*0c10*/  FMUL R52, R53.reuse, R52 ;  /* 0x0000003435347220 */ /* 0x040fe20000400000 */
[----:B------:R-:W-:Y:S01]  /*0c20*/  FFMA R44, R53, R44, R48 ;  /* 0x0000002c352c7223 */ /* 0x000fe20000000030 */
[----:B------:R-:W-:Y:S01]  /*0c30*/  FMUL R48, R43, R55 ;  /* 0x000000372b307220 */ /* 0x000fe20000400000 */
[C---:B------:R-:W-:Y:S01]  /*0c40*/  FFMA R47, R53.reuse, R47, R58 ;  /* 0x0000002f352f7223 */ /* 0x040fe2000000003a */
[----:B------:R-:W-:Y:S01]  /*0c50*/  FMUL R58, R50, R55 ;  /* 0x00000037323a7220 */ /* 0x000fe20000400000 */
[C---:B------:R-:W-:Y:S01]  /*0c60*/  FMUL R49, R53.reuse, R49 ;  /* 0x0000003135317220 */ /* 0x040fe20000400000 */
[C---:B------:R-:W-:Y:S01]  /*0c70*/  FMUL R19, R53.reuse, R48 ;  /* 0x0000003035137220 */ /* 0x040fe20000400000 */
[C---:B------:R-:W-:Y:S01]  /*0c80*/  FMUL R22, R53.reuse, R22 ;  /* 0x0000001635167220 */ /* 0x040fe20000400000 */
[C---:B------:R-:W-:Y:S01]  /*0c90*/  FMUL R60, R53.reuse, R58 ;  /* 0x0000003a353c7220 */ /* 0x040fe20000400000 */
[----:B------:R-:W-:Y:S01]  /*0ca0*/  FMUL R58, R56, R55 ;  /* 0x00000037383a7220 */ /* 0x000fe20000400000 */
[C---:B------:R-:W-:Y:S01]  /*0cb0*/  FFMA R42, R53.reuse, R42, R19 ;  /* 0x0000002a352a7223 */ /* 0x040fe20000000013 */
[C---:B------:R-:W-:Y:S01]  /*0cc0*/  FFMA R19, R53.reuse, R23, R46 ;  /* 0x0000001735137223 */ /* 0x040fe2000000002e */
[C---:B------:R-:W-:Y:S01]  /*0cd0*/  FMUL R50, R53.reuse, R50 ;  /* 0x0000003235327220 */ /* 0x040fe20000400000 */
[C---:B------:R-:W-:Y:S01]  /*0ce0*/  FMUL R23, R53.reuse, R56 ;  /* 0x0000003835177220 */ /* 0x040fe20000400000 */
[----:B------:R-:W-:Y:S01]  /*0cf0*/  FMUL R54, R54, R55 ;  /* 0x0000003736367220 */ /* 0x000fe20000400000 */
[C---:B------:R-:W-:Y:S01]  /*0d00*/  FMUL R58, R53.reuse, R58 ;  /* 0x0000003a353a7220 */ /* 0x040fe20000400000 */
[C---:B------:R-:W-:Y:S01]  /*0d10*/  FFMA R41, R53.reuse, R41, R52 ;  /* 0x0000002935297223 */ /* 0x040fe20000000034 */
[----:B------:R-:W-:Y:S01]  /*0d20*/  F2FP.BF16.F32.PACK_AB R22, R22, R49 ;  /* 0x000000311616723e */ /* 0x000fe200000010ff */
[C---:B------:R-:W-:Y:S01]  /*0d30*/  FMUL R54, R53.reuse, R54 ;  /* 0x0000003635367220 */ /* 0x040fe20000400000 */
[----:B------:R-:W-:Y:S01]  /*0d40*/  FFMA R48, R53, R45, R58 ;  /* 0x0000002d35307223 */ /* 0x000fe2000000003a */
[----:B------:R-:W-:Y:S01]  /*0d50*/  F2FP.BF16.F32.PACK_AB R23, R23, R50 ;  /* 0x000000321717723e */ /* 0x000fe200000010ff */
[C---:B------:R-:W-:Y:S01]  /*0d60*/  FFMA R17, R53.reuse, R17, R60 ;  /* 0x0000001135117223 */ /* 0x040fe2000000003c */
[C---:B------:R-:W-:Y:S01]  /*0d70*/  PRMT R43, R18.reuse, 0x7610, R43 ;  /* 0x00007610122b7816 */ /* 0x040fe2000000002b */
[----:B------:R-:W-:Y:S01]  /*0d80*/  FFMA R54, R53, R51, R54 ;  /* 0x0000003335367223 */ /* 0x000fe20000000036 */
[----:B------:R-:W-:Y:S01]  /*0d90*/  PRMT R45, R18, 0x7632, R45 ;  /* 0x00007632122d7816 */ /* 0x000fe2000000002d */
[----:B------:R-:W-:Y:S01]  /*0da0*/  HFMA2.BF16_V2 R46, R16, R22, -RZ.H0_H0 ;  /* 0x00000016102e7231 */ /* 0x000fe200003400ff */
[----:B------:R-:W-:Y:S01]  /*0db0*/  F2FP.BF16.F32.PACK_AB R18, R41, R42 ;  /* 0x0000002a2912723e */ /* 0x000fe200000010ff */
[----:B------:R-:W-:Y:S01]  /*0dc0*/  HFMA2.BF16_V2 R23, R40, R23, -RZ.H0_H0 ;  /* 0x0000001728177231 */ /* 0x000fe200003400ff */
[----:B------:R-:W-:-:S02]  /*0dd0*/  SHF.L.U32 R41, R38, 0x10, RZ ;  /* 0x0000001026297819 */ /* 0x000fc400000006ff */
[----:B------:R-:W-:Y:S02]  /*0de0*/  SHF.L.U32 R22, R43, 0x10, RZ ;  /* 0x000000102b167819 */ /* 0x000fe400000006ff */
[----:B------:R-:W-:Y:S01]  /*0df0*/  F2FP.BF16.F32.PACK_AB R16, R47, R44 ;  /* 0x0000002c2f10723e */ /* 0x000fe200000010ff */
[----:B------:R-:W-:Y:S01]  /*0e00*/  FADD R12, R41, R12 ;  /* 0x0000000c290c7221 */ /* 0x000fe20000000000 */
[----:B------:R-:W-:Y:S01]  /*0e10*/  F2FP.BF16.F32.PACK_AB R17, R48, R17 ;  /* 0x000000113011723e */ /* 0x000fe200000010ff */
[----:B------:R-:W-:Y:S01]  /*0e20*/  FADD R33, R22, R33 ;  /* 0x0000002116217221 */ /* 0x000fe20000000000 */
[----:B------:R-:W-:Y:S02]  /*0e30*/  F2FP.BF16.F32.PACK_AB R19, R54, R19 ;  /* 0x000000133613723e */ /* 0x000fe400000010ff */
[----:B------:R-:W-:Y:S02]  /*0e40*/  PRMT R41, R38, 0x7632, R41 ;  /* 0x0000763226297816 */ /* 0x000fe40000000029 */
[----:B------:R-:W-:Y:S01]  /*0e50*/  SHF.L.U32 R42, R45, 0x10, RZ ;  /* 0x000000102d2a7819 */ /* 0x000fe200000006ff */
[----:B------:R0:W-:Y:S01]  /*0e60*/  @!P1 STG.E.128 [R20.64], R16 ;  /* 0x0000001014009986 */ /* 0x0001e2000c101d04 */
[----:B------:R-:W-:-:S02]  /*0e70*/  PRMT R40, R23, 0x7632, R40 ;  /* 0x0000763217287816 */ /* 0x000fc40000000028 */
[----:B------:R-:W-:Y:S01]  /*0e80*/  PRMT R38, R23, 0x7610, R38 ;  /* 0x0000761017267816 */ /* 0x000fe20000000026 */
[----:B------:R-:W-:Y:S01]  /*0e90*/  FADD R11, R42, R11 ;  /* 0x0000000b2a0b7221 */ /* 0x000fe20000000000 */
[C---:B------:R-:W-:Y:S01]  /*0ea0*/  PRMT R23, R46.reuse, 0x7632, R23 ;  /* 0x000076322e177816 */ /* 0x040fe20000000017 */
[----:B------:R-:W-:Y:S01]  /*0eb0*/  IMAD.U32 R42, R41, 0x10000, RZ ;  /* 0x00010000292a7824 */ /* 0x000fe200078e00ff */
[----:B------:R-:W-:Y:S02]  /*0ec0*/  PRMT R22, R46, 0x7610, R22 ;  /* 0x000076102e167816 */ /* 0x000fe40000000016 */
[----:B------:R-:W-:Y:S01]  /*0ed0*/  SHF.L.U32 R40, R40, 0x10, RZ ;  /* 0x0000001028287819 */ /* 0x000fe200000006ff */
[----:B------:R-:W-:-:S04]  /*0ee0*/  FADD R31, R42, R31 ;  /* 0x0000001f2a1f7221 */ /* 0x000fc80000000000 */
[----:B------:R-:W-:Y:S01]  /*0ef0*/  FADD R13, R40, R13 ;  /* 0x0000000d280d7221 */ /* 0x000fe20000000000 */
[----:B0-----:R-:W-:Y:S01]  /*0f00*/  SHF.L.U32 R19, R38, 0x10, RZ ;  /* 0x0000001026137819 */ /* 0x001fe200000006ff */
[----:B------:R-:W-:Y:S01]  /*0f10*/  IMAD.U32 R17, R22, 0x10000, RZ ;  /* 0x0001000016117824 */ /* 0x000fe200078e00ff */
[----:B------:R-:W-:-:S03]  /*0f20*/  SHF.L.U32 R16, R23, 0x10, RZ ;  /* 0x0000001017107819 */ /* 0x000fc600000006ff */
[----:B------:R-:W-:Y:S01]  /*0f30*/  FADD R10, R19, R10 ;  /* 0x0000000a130a7221 */ /* 0x000fe20000000000 */
[----:B------:R-:W-:Y:S01]  /*0f40*/  FADD R8, R17, R8 ;  /* 0x0000000811087221 */ /* 0x000fe20000000000 */
[----:B------:R-:W-:Y:S01]  /*0f50*/  FADD R9, R16, R9 ;  /* 0x0000000910097221 */ /* 0x000fe20000000000 */
[----:B------:R-:W-:Y:S05]  /*0f60*/  @P4 BRA `(.L_x_1) ;  /* 0xfffff5c000004947 */ /* 0x000fea000383ffff */
[----:B------:R-:W-:Y:S01]  /*0f70*/  MOV R16, R8 ;  /* 0x0000000800107202 */ /* 0x000fe20000000f00 */
[----:B------:R-:W-:Y:S01]  /*0f80*/  IMAD.MOV.U32 R18, RZ, RZ, R10 ;  /* 0x000000ffff127224 */ /* 0x000fe200078e000a */
[----:B------:R-:W-:Y:S01]  /*0f90*/  MOV R17, R9 ;  /* 0x0000000900117202 */ /* 0x000fe20000000f00 */
[----:B------:R-:W-:Y:S01]  /*0fa0*/  IMAD.MOV.U32 R30, RZ, RZ, R12 ;  /* 0x000000ffff1e7224 */ /* 0x000fe200078e000c */
[----:B------:R-:W-:Y:S02]  /*0fb0*/  MOV R19, R13 ;  /* 0x0000000d00137202 */ /* 0x000fe40000000f00 */
[----:B------:R-:W-:Y:S02]  /*0fc0*/  MOV R28, R33 ;  /* 0x00000021001c7202 */ /* 0x000fe40000000f00 */
[----:B------:R-:W-:-:S02]  /*0fd0*/  MOV R29, R11 ;  /* 0x0000000b001d7202 */ /* 0x000fc40000000f00 */
.L_x_0:
[----:B------:R-:W0:Y:S01]  /*0fe0*/  S2R R0, SR_TID.X ;  /* 0x0000000000007919 */ /* 0x000e220000002100 */
[----:B------:R-:W-:-:S03]  /*0ff0*/  MOV R3, 0x4 ;  /* 0x0000000400037802 */ /* 0x000fc60000000f00 */
[----:B------:R-:W-:Y:S01]  /*1000*/  BAR.SYNC.DEFER_BLOCKING 0x0 ;  /* 0x0000000000007b1d */ /* 0x000fe20000010000 */
[C---:B0-----:R-:W-:Y:S02]  /*1010*/  SHF.L.U32 R2, R0.reuse, 0x3, RZ ;  /* 0x0000000300027819 */ /* 0x041fe400000006ff */
[----:B------:R-:W-:Y:S02]  /*1020*/  SHF.L.U32 R5, R0, 0x2, RZ ;  /* 0x0000000200057819 */ /* 0x000fe400000006ff */
[----:B------:R-:W-:Y:S01]  /*1030*/  LOP3.LUT R6, R2, 0x7f8, RZ, 0xc0, !PT ;  /* 0x000007f802067812 */ /* 0x000fe200078ec0ff */
[----:B------:R-:W-:Y:S01]  /*1040*/  IMAD R2, R4, c[0x0][0x1a8], RZ ;  /* 0x00006a0004027a24 */ /* 0x000fe200078e02ff */
[----:B------:R-:W-:-:S03]  /*1050*/  LOP3.LUT R5, R5, 0x3fc, RZ, 0xc0, !PT ;  /* 0x000003fc05057812 */ /* 0x000fc600078ec0ff */
[----:B------:R-:W-:Y:S01]  /*1060*/  STS.128 [R6.X4], R16 ;  /* 0x0000001006007388 */ /* 0x000fe20000004c00 */
[C---:B------:R-:W-:Y:S01]  /*1070*/  LOP3.LUT R0, R5.reuse, 0x400, RZ, 0xfc, !PT ;  /* 0x0000040005007812 */ /* 0x040fe200078efcff */
[----:B------:R-:W-:Y:S01]  /*1080*/  IMAD.WIDE R2, R2, R3, c[0x0][0x1a0] ;  /* 0x0000680002027625 */ /* 0x000fe200078e0203 */
[C---:B------:R-:W-:Y:S01]  /*1090*/  ISETP.GE.AND P0, PT, R5.reuse, c[0x0][0x1b0], PT ;  /* 0x00006c0005007a0c */ /* 0x040fe20003f06270 */
[----:B------:R-:W-:Y:S04]  /*10a0*/  STS.128 [R6.X4+0x10], R28 ;  /* 0x0000101c06007388 */ /* 0x000fe80000004c00 */
[----:B------:R-:W-:Y:S01]  /*10b0*/  BAR.SYNC.DEFER_BLOCKING 0x0 ;  /* 0x0000000000007b1d */ /* 0x000fe20000010000 */
[----:B------:R-:W-:Y:S01]  /*10c0*/  ISETP.GE.AND P1, PT, R0, c[0x0][0x1b0], PT ;  /* 0x00006c0000007a0c */ /* 0x000fe20003f26270 */
[----:B------:R-:W-:-:S04]  /*10d0*/  IMAD.WIDE.U32 R2, R5, 0x4, R2 ;  /* 0x0000000405027825 */ /* 0x000fc800078e0002 */
[----:B------:R-:W0:Y:S04]  /*10e0*/  LDS.128 R8, [R5.X4] ;  /* 0x0000000005087984 */ /* 0x000e280000004c00 */
[----:B0-----:R0:W-:Y:S04]  /*10f0*/  @!P0 STG.E.128 [R2.64], R8 ;  /* 0x0000000802008986 */ /* 0x0011e8000c101d04 */
[----:B------:R-:W-:Y:S05]  /*1100*/  @P1 EXIT ;  /* 0x000000000000194d */ /* 0x000fea0003800000 */
[----:B------:R-:W1:Y:S04]  /*1110*/  LDS.128 R4, [R5.X4+0x1000] ;  /* 0x0010000005047984 */ /* 0x000e680000004c00 */
[----:B-1----:R-:W-:Y:S01]  /*1120*/  STG.E.128 [R2.64+0x1000], R4 ;  /* 0x0010000402007986 */ /* 0x002fe2000c101d04 */
[----:B------:R-:W-:Y:S05]  /*1130*/  EXIT ;  /* 0x000000000000794d */ /* 0x000fea0003800000 */
.L_x_2:
[----:B------:R-:W-:-:S00]  /*1140*/  BRA `(.L_x_2) ;  /* 0xfffffff000007947 */ /* 0x000fc0000383ffff */
[----:B------:R-:W-:-:S00]  /*1150*/  NOP ;  /* 0x0000000000007918 */ /* 0x000fc00000000000 */
        /* <DEDUP_REMOVED lines=10> */
.L_x_3:


//--------------------- .nv.shared._rms_norm_backward_kernel --------------------------
	.section	.nv.shared._rms_norm_backward_kernel,"aw",@nobits
	.sectionflags	@""
	.align	16
